	.headerflags	@"EF_CUDA_TEXMODE_UNIFIED EF_CUDA_64BIT_ADDRESS EF_CUDA_ACCELERATORS EF_CUDA_SM90 EF_CUDA_VIRTUAL_SM(EF_CUDA_SM90)"
	.elftype	@"ET_EXEC"


//--------------------- .nv.info                  --------------------------
	.section	.nv.info,"",@"SHT_CUDA_INFO"
	.align	4


	//----- nvinfo : EIATTR_REGCOUNT
	.align		4
        /*0000*/ 	.byte	0x04, 0x2f
        /*0002*/ 	.short	(.L_1 - .L_0)
	.align		4
.L_0:
        /*0004*/ 	.word	index@(triton_mm)
        /*0008*/ 	.word	0x0000002d


	//----- nvinfo : EIATTR_MIN_STACK_SIZE
	.align		4
.L_1:
        /*000c*/ 	.byte	0x04, 0x12
        /*000e*/ 	.short	(.L_3 - .L_2)
	.align		4
.L_2:
        /*0010*/ 	.word	index@(triton_mm)
        /*0014*/ 	.word	0x00000000


	//----- nvinfo : EIATTR_FRAME_SIZE
	.align		4
.L_3:
        /*0018*/ 	.byte	0x04, 0x11
        /*001a*/ 	.short	(.L_5 - .L_4)
	.align		4
.L_4:
        /*001c*/ 	.word	index@(triton_mm)
        /*0020*/ 	.word	0x00000000


	//----- nvinfo : EIATTR_MIN_STACK_SIZE
	.align		4
.L_5:
        /*0024*/ 	.byte	0x04, 0x12
        /*0026*/ 	.short	(.L_7 - .L_6)
	.align		4
.L_6:
        /*0028*/ 	.word	index@(triton_mm)
        /*002c*/ 	.word	0x00000000
.L_7:


//--------------------- .nv.info.triton_mm        --------------------------
	.section	.nv.info.triton_mm,"",@"SHT_CUDA_INFO"
	.sectionflags	@""
	.align	4


	//----- nvinfo : EIATTR_CUDA_API_VERSION
	.align		4
        /*0000*/ 	.byte	0x04, 0x37
        /*0002*/ 	.short	(.L_9 - .L_8)
.L_8:
        /*0004*/ 	.word	0x0000007c


	//----- nvinfo : EIATTR_KPARAM_INFO
	.align		4
.L_9:
        /*0008*/ 	.byte	0x04, 0x17
        /*000a*/ 	.short	(.L_11 - .L_10)
.L_10:
        /*000c*/ 	.word	0x00000000
        /*0010*/ 	.short	0x0003
        /*0012*/ 	.short	0x0018
        /*0014*/ 	.byte	0x00, 0xf0, 0x11, 0x00


	//----- nvinfo : EIATTR_KPARAM_INFO
	.align		4
.L_11:
        /*0018*/ 	.byte	0x04, 0x17
        /*001a*/ 	.short	(.L_13 - .L_12)
.L_12:
        /*001c*/ 	.word	0x00000000
        /*0020*/ 	.short	0x0002
        /*0022*/ 	.short	0x0010
        /*0024*/ 	.byte	0x00, 0xf0, 0x21, 0x00


	//----- nvinfo : EIATTR_KPARAM_INFO
	.align		4
.L_13:
        /*0028*/ 	.byte	0x04, 0x17
        /*002a*/ 	.short	(.L_15 - .L_14)
.L_14:
        /*002c*/ 	.word	0x00000000
        /*0030*/ 	.short	0x0001
        /*0032*/ 	.short	0x0008
        /*0034*/ 	.byte	0x00, 0xf0, 0x21, 0x00


	//----- nvinfo : EIATTR_KPARAM_INFO
	.align		4
.L_15:
        /*0038*/ 	.byte	0x04, 0x17
        /*003a*/ 	.short	(.L_17 - .L_16)
.L_16:
        /*003c*/ 	.word	0x00000000
        /*0040*/ 	.short	0x0000
        /*0042*/ 	.short	0x0000
        /*0044*/ 	.byte	0x00, 0xf0, 0x21, 0x00


	//----- nvinfo : EIATTR_SPARSE_MMA_MASK
	.align		4
.L_17:
        /*0048*/ 	.byte	0x03, 0x50
        /*004a*/ 	.short	0x0000


	//----- nvinfo : EIATTR_MAXREG_COUNT
	.align		4
        /*004c*/ 	.byte	0x03, 0x1b
        /*004e*/ 	.short	0x00ff


	//----- nvinfo : EIATTR_COOP_GROUP_MASK_REGIDS
	.align		4
        /*0050*/ 	.byte	0x04, 0x29
        /*0052*/ 	.short	(.L_19 - .L_18)


	//   ....[0]....
.L_18:
        /*0054*/ 	.word	0xffffffff


	//----- nvinfo : EIATTR_COOP_GROUP_INSTR_OFFSETS
	.align		4
.L_19:
        /*0058*/ 	.byte	0x04, 0x28
        /*005a*/ 	.short	(.L_21 - .L_20)


	//   ....[0]....
.L_20:
        /*005c*/ 	.word	0x00000a80


	//----- nvinfo : EIATTR_EXIT_INSTR_OFFSETS
	.align		4
.L_21:
        /*0060*/ 	.byte	0x04, 0x1c
        /*0062*/ 	.short	(.L_23 - .L_22)


	//   ....[0]....
.L_22:
        /*0064*/ 	.word	0x00000040


	//   ....[1]....
        /*0068*/ 	.word	0x00001080


	//   ....[2]....
        /*006c*/ 	.word	0x000010a0


	//----- nvinfo : EIATTR_MAX_THREADS
	.align		4
.L_23:
        /*0070*/ 	.byte	0x04, 0x05
        /*0072*/ 	.short	(.L_25 - .L_24)
.L_24:
        /*0074*/ 	.word	0x00000080
        /*0078*/ 	.word	0x00000001
        /*007c*/ 	.word	0x00000001


	//----- nvinfo : EIATTR_CBANK_PARAM_SIZE
	.align		4
.L_25:
        /*0080*/ 	.byte	0x03, 0x19
        /*0082*/ 	.short	0x001c


	//----- nvinfo : EIATTR_PARAM_CBANK
	.align		4
        /*0084*/ 	.byte	0x04, 0x0a
        /*0086*/ 	.short	(.L_27 - .L_26)
	.align		4
.L_26:
        /*0088*/ 	.word	index@(.nv.constant0.triton_mm)
        /*008c*/ 	.short	0x0210
        /*008e*/ 	.short	0x001c


	//----- nvinfo : EIATTR_SW_WAR
	.align		4
.L_27:
        /*0090*/ 	.byte	0x04, 0x36
        /*0092*/ 	.short	(.L_29 - .L_28)
.L_28:
        /*0094*/ 	.word	0x00000008
.L_29:


//--------------------- .nv.callgraph             --------------------------
	.section	.nv.callgraph,"",@"SHT_CUDA_CALLGRAPH"
	.align	4
	.sectionentsize	8
	.align		4
        /*0000*/ 	.word	0x00000000
	.align		4
        /*0004*/ 	.word	0xffffffff
	.align		4
        /*0008*/ 	.word	0x00000000
	.align		4
        /*000c*/ 	.word	0xfffffffe
	.align		4
        /*0010*/ 	.word	0x00000000
	.align		4
        /*0014*/ 	.word	0xfffffffd
	.align		4
        /*0018*/ 	.word	0x00000000
	.align		4
        /*001c*/ 	.word	0xfffffffc


//--------------------- .text.triton_mm           --------------------------
	.section	.text.triton_mm,"ax",@progbits
	.sectionflags	@"SHF_BARRIERS=1"
	.align	128
        .global         triton_mm
        .type           triton_mm,@function
        .size           triton_mm,(.L_x_1 - triton_mm)
        .other          triton_mm,@"STO_CUDA_ENTRY STV_DEFAULT"
triton_mm:
.text.triton_mm:
[----:B------:R-:W0:Y:S02]  /*0000*/  LDC R1, c[0x0][0x28] ;  /* 0x00000a00ff017b82 */ /* 0x000e240000000800 */
[----:B------:R-:W1:Y:S02]  /*0010*/  LDC R0, c[0x0][0x228] ;  /* 0x00008a00ff007b82 */ /* 0x000e640000000800 */
[----:B-1----:R-:W-:-:S05]  /*0020*/  IMAD R2, R0, 0xc00, RZ ;  /* 0x00000c0000027824 */ /* 0x002fca00078e02ff */
[----:B------:R-:W-:-:S13]  /*0030*/  ISETP.NE.AND P0, PT, R2, RZ, PT ;  /* 0x000000ff0200720c */ /* 0x000fda0003f05270 */
[----:B------:R-:W-:Y:S05]  /*0040*/  @!P0 EXIT ;  /* 0x000000000000894d */ /* 0x000fea0003800000 */
[----:B------:R-:W1:Y:S01]  /*0050*/  S2R R4, SR_CTAID.X ;  /* 0x0000000000047919 */ /* 0x000e620000002500 */
[----:B------:R-:W-:Y:S01]  /*0060*/  VIADD R2, R0, 0x3f ;  /* 0x0000003f00027836 */ /* 0x000fe20000000000 */
[-C--:B------:R-:W-:Y:S01]  /*0070*/  IABS R12, R0.reuse ;  /* 0x00000000000c7213 */ /* 0x080fe20000000000 */
[----:B------:R-:W-:Y:S01]  /*0080*/  ULDC.64 UR16, c[0x0][0x208] ;  /* 0x0000820000107ab9 */ /* 0x000fe20000000a00 */
[----:B------:R-:W-:Y:S02]  /*0090*/  LOP3.LUT R20, RZ, R0, RZ, 0x33, !PT ;  /* 0x00000000ff147212 */ /* 0x000fe400078e33ff */
[----:B------:R-:W-:-:S04]  /*00a0*/  SHF.R.S32.HI R3, RZ, 0x1f, R2 ;  /* 0x0000001fff037819 */ /* 0x000fc80000011402 */
[----:B------:R-:W-:Y:S01]  /*00b0*/  LEA.HI R3, R3, R2, RZ, 0x6 ;  /* 0x0000000203037211 */ /* 0x000fe200078f30ff */
[C---:B-1----:R-:W-:Y:S01]  /*00c0*/  IMAD.HI R13, R4.reuse, 0x2aaaaaab, RZ ;  /* 0x2aaaaaab040d7827 */ /* 0x042fe200078e02ff */
[----:B------:R-:W-:Y:S02]  /*00d0*/  IABS R8, R4 ;  /* 0x0000000400087213 */ /* 0x000fe40000000000 */
[----:B------:R-:W-:Y:S02]  /*00e0*/  ISETP.GE.AND P1, PT, R4, RZ, PT ;  /* 0x000000ff0400720c */ /* 0x000fe40003f26270 */
[----:B------:R-:W-:-:S04]  /*00f0*/  SHF.R.U32.HI R6, RZ, 0x1f, R13 ;  /* 0x0000001fff067819 */ /* 0x000fc8000001160d */
[----:B------:R-:W-:-:S05]  /*0100*/  LEA.HI.SX32 R13, R13, R6, 0x19 ;  /* 0x000000060d0d7211 */ /* 0x000fca00078fcaff */
[----:B------:R-:W-:-:S05]  /*0110*/  IMAD.SHL.U32 R6, R13, 0x8, RZ ;  /* 0x000000080d067824 */ /* 0x000fca00078e00ff */
[----:B------:R-:W-:-:S04]  /*0120*/  LEA.HI.SX32 R3, R3, -R6, 0x1a ;  /* 0x8000000603037211 */ /* 0x000fc800078fd2ff */
[----:B------:R-:W-:-:S04]  /*0130*/  VIMNMX R15, R3, 0x8, PT ;  /* 0x00000008030f7848 */ /* 0x000fc80003fe0100 */
[-C--:B------:R-:W-:Y:S02]  /*0140*/  IABS R14, R15.reuse ;  /* 0x0000000f000e7213 */ /* 0x080fe40000000000 */
[-C--:B------:R-:W-:Y:S02]  /*0150*/  IABS R7, R15.reuse ;  /* 0x0000000f00077213 */ /* 0x080fe40000000000 */
[----:B------:R-:W1:Y:S01]  /*0160*/  I2F.RP R5, R14 ;  /* 0x0000000e00057306 */ /* 0x000e620000209400 */
[----:B------:R-:W-:Y:S02]  /*0170*/  LOP3.LUT R18, RZ, R15, RZ, 0x33, !PT ;  /* 0x0000000fff127212 */ /* 0x000fe400078e33ff */
[----:B------:R-:W-:-:S05]  /*0180*/  IMAD.MOV R16, RZ, RZ, -R7 ;  /* 0x000000ffff107224 */ /* 0x000fca00078e0a07 */
[----:B-1----:R-:W1:Y:S02]  /*0190*/  MUFU.RCP R5, R5 ;  /* 0x0000000500057308 */ /* 0x002e640000001000 */
[----:B-1----:R-:W-:-:S06]  /*01a0*/  VIADD R2, R5, 0xffffffe ;  /* 0x0ffffffe05027836 */ /* 0x002fcc0000000000 */
[----:B------:R-:W1:Y:S08]  /*01b0*/  I2F.RP R5, R12 ;  /* 0x0000000c00057306 */ /* 0x000e700000209400 */
[----:B------:R2:W3:Y:S08]  /*01c0*/  F2I.FTZ.U32.TRUNC.NTZ R3, R2 ;  /* 0x0000000200037305 */ /* 0x0004f0000021f000 */
[----:B-1----:R-:W1:Y:S01]  /*01d0*/  MUFU.RCP R5, R5 ;  /* 0x0000000500057308 */ /* 0x002e620000001000 */
[----:B--2---:R-:W-:-:S02]  /*01e0*/  IMAD.MOV.U32 R2, RZ, RZ, RZ ;  /* 0x000000ffff027224 */ /* 0x004fc400078e00ff */
[----:B---3--:R-:W-:-:S04]  /*01f0*/  IMAD.MOV R17, RZ, RZ, -R3 ;  /* 0x000000ffff117224 */ /* 0x008fc800078e0a03 */
[----:B------:R-:W-:-:S04]  /*0200*/  IMAD R17, R17, R14, RZ ;  /* 0x0000000e11117224 */ /* 0x000fc800078e02ff */
[----:B------:R-:W-:Y:S02]  /*0210*/  IMAD.HI.U32 R17, R3, R17, R2 ;  /* 0x0000001103117227 */ /* 0x000fe400078e0002 */
[----:B------:R-:W2:Y:S02]  /*0220*/  S2R R2, SR_TID.X ;  /* 0x0000000000027919 */ /* 0x000ea40000002100 */
[----:B-1----:R-:W-:Y:S02]  /*0230*/  VIADD R7, R5, 0xffffffe ;  /* 0x0ffffffe05077836 */ /* 0x002fe40000000000 */
[----:B------:R-:W-:-:S04]  /*0240*/  IMAD.HI.U32 R3, R17, R8, RZ ;  /* 0x0000000811037227 */ /* 0x000fc800078e00ff */
[----:B------:R-:W-:Y:S01]  /*0250*/  IMAD R3, R3, R16, R8 ;  /* 0x0000001003037224 */ /* 0x000fe200078e0208 */
[----:B------:R-:W1:Y:S04]  /*0260*/  F2I.FTZ.U32.TRUNC.NTZ R7, R7 ;  /* 0x0000000700077305 */ /* 0x000e68000021f000 */
[----:B------:R-:W-:Y:S01]  /*0270*/  ISETP.GT.U32.AND P0, PT, R14, R3, PT ;  /* 0x000000030e00720c */ /* 0x000fe20003f04070 */
[----:B-1----:R-:W-:-:S12]  /*0280*/  IMAD.MOV R21, RZ, RZ, -R7 ;  /* 0x000000ffff157224 */ /* 0x002fd800078e0a07 */
[----:B------:R-:W-:Y:S02]  /*0290*/  @!P0 IMAD.IADD R3, R3, 0x1, -R14 ;  /* 0x0000000103038824 */ /* 0x000fe400078e0a0e */
[----:B------:R-:W-:-:S03]  /*02a0*/  IMAD R21, R21, R12, RZ ;  /* 0x0000000c15157224 */ /* 0x000fc600078e02ff */
[----:B------:R-:W-:Y:S02]  /*02b0*/  ISETP.GT.U32.AND P0, PT, R14, R3, PT ;  /* 0x000000030e00720c */ /* 0x000fe40003f04070 */
[----:B--2---:R-:W-:-:S04]  /*02c0*/  SHF.R.U32.HI R28, RZ, 0x3, R2 ;  /* 0x00000003ff1c7819 */ /* 0x004fc80000011602 */
[----:B------:R-:W-:-:S07]  /*02d0*/  SGXT.U32 R28, R28, 0x4 ;  /* 0x000000041c1c781a */ /* 0x000fce0000000000 */
[----:B------:R-:W-:Y:S01]  /*02e0*/  @!P0 IMAD.IADD R3, R3, 0x1, -R14 ;  /* 0x0000000103038824 */ /* 0x000fe200078e0a0e */
[----:B------:R-:W-:-:S03]  /*02f0*/  ISETP.NE.AND P0, PT, R15, RZ, PT ;  /* 0x000000ff0f00720c */ /* 0x000fc60003f05270 */
[----:B------:R-:W-:-:S05]  /*0300*/  @!P1 IMAD.MOV R3, RZ, RZ, -R3 ;  /* 0x000000ffff039224 */ /* 0x000fca00078e0a03 */
[----:B------:R-:W-:-:S05]  /*0310*/  SEL R3, R18, R3, !P0 ;  /* 0x0000000312037207 */ /* 0x000fca0004000000 */
[----:B------:R-:W-:Y:S02]  /*0320*/  IMAD.IADD R3, R6, 0x1, R3 ;  /* 0x0000000106037824 */ /* 0x000fe400078e0203 */
[----:B------:R-:W-:Y:S02]  /*0330*/  IMAD.MOV.U32 R6, RZ, RZ, RZ ;  /* 0x000000ffff067224 */ /* 0x000fe400078e00ff */
[----:B------:R-:W-:Y:S02]  /*0340*/  IMAD.SHL.U32 R3, R3, 0x40, RZ ;  /* 0x0000004003037824 */ /* 0x000fe400078e00ff */
[----:B------:R-:W-:-:S03]  /*0350*/  IMAD.HI.U32 R21, R7, R21, R6 ;  /* 0x0000001507157227 */ /* 0x000fc600078e0006 */
[----:B------:R-:W-:Y:S02]  /*0360*/  LOP3.LUT R9, R3, R28, RZ, 0xfc, !PT ;  /* 0x0000001c03097212 */ /* 0x000fe400078efcff */
[----:B------:R-:W-:Y:S02]  /*0370*/  LOP3.LUT R22, R3, 0x10, R28, 0xfe, !PT ;  /* 0x0000001003167812 */ /* 0x000fe400078efe1c */
[----:B------:R-:W-:Y:S02]  /*0380*/  IABS R5, R9 ;  /* 0x0000000900057213 */ /* 0x000fe40000000000 */
[----:B------:R-:W-:Y:S02]  /*0390*/  ISETP.GE.AND P2, PT, R9, RZ, PT ;  /* 0x000000ff0900720c */ /* 0x000fe40003f46270 */
[----:B------:R-:W-:Y:S01]  /*03a0*/  IABS R23, R22 ;  /* 0x0000001600177213 */ /* 0x000fe20000000000 */
[----:B------:R-:W-:-:S04]  /*03b0*/  IMAD.MOV.U32 R6, RZ, RZ, R5 ;  /* 0x000000ffff067224 */ /* 0x000fc800078e0005 */
[----:B------:R-:W-:-:S04]  /*03c0*/  IMAD.HI.U32 R5, R21, R6, RZ ;  /* 0x0000000615057227 */ /* 0x000fc800078e00ff */
[----:B------:R-:W-:Y:S02]  /*03d0*/  IMAD.MOV R5, RZ, RZ, -R5 ;  /* 0x000000ffff057224 */ /* 0x000fe400078e0a05 */
[----:B------:R-:W-:-:S04]  /*03e0*/  IMAD.HI.U32 R8, R21, R23, RZ ;  /* 0x0000001715087227 */ /* 0x000fc800078e00ff */
[C---:B------:R-:W-:Y:S02]  /*03f0*/  IMAD R5, R12.reuse, R5, R6 ;  /* 0x000000050c057224 */ /* 0x040fe400078e0206 */
[----:B------:R-:W1:Y:S01]  /*0400*/  LDC.64 R6, c[0x0][0x210] ;  /* 0x00008400ff067b82 */ /* 0x000e620000000a00 */
[----:B------:R-:W-:Y:S02]  /*0410*/  IMAD.MOV R8, RZ, RZ, -R8 ;  /* 0x000000ffff087224 */ /* 0x000fe400078e0a08 */
[C---:B------:R-:W-:Y:S02]  /*0420*/  ISETP.GT.U32.AND P1, PT, R12.reuse, R5, PT ;  /* 0x000000050c00720c */ /* 0x040fe40003f24070 */
[----:B------:R-:W-:-:S05]  /*0430*/  IMAD R23, R12, R8, R23 ;  /* 0x000000080c177224 */ /* 0x000fca00078e0217 */
[----:B------:R-:W-:-:S06]  /*0440*/  ISETP.GT.U32.AND P3, PT, R12, R23, PT ;  /* 0x000000170c00720c */ /* 0x000fcc0003f64070 */
[----:B------:R-:W-:-:S05]  /*0450*/  @!P1 IMAD.IADD R5, R5, 0x1, -R12 ;  /* 0x0000000105059824 */ /* 0x000fca00078e0a0c */
[----:B------:R-:W-:Y:S02]  /*0460*/  ISETP.GT.U32.AND P1, PT, R12, R5, PT ;  /* 0x000000050c00720c */ /* 0x000fe40003f24070 */
[----:B------:R-:W-:-:S11]  /*0470*/  @!P3 IMAD.IADD R23, R23, 0x1, -R12 ;  /* 0x000000011717b824 */ /* 0x000fd600078e0a0c */
[----:B------:R-:W-:Y:S01]  /*0480*/  @!P1 IMAD.IADD R5, R5, 0x1, -R12 ;  /* 0x0000000105059824 */ /* 0x000fe200078e0a0c */
[----:B------:R-:W-:-:S03]  /*0490*/  ISETP.NE.AND P1, PT, R0, RZ, PT ;  /* 0x000000ff0000720c */ /* 0x000fc60003f25270 */
[----:B------:R-:W-:Y:S02]  /*04a0*/  IMAD.MOV.U32 R9, RZ, RZ, R5 ;  /* 0x000000ffff097224 */ /* 0x000fe400078e0005 */
[----:B------:R-:W-:Y:S02]  /*04b0*/  IMAD.SHL.U32 R5, R2, 0x8, RZ ;  /* 0x0000000802057824 */ /* 0x000fe400078e00ff */
[----:B------:R-:W-:Y:S01]  /*04c0*/  @!P2 IMAD.MOV R9, RZ, RZ, -R9 ;  /* 0x000000ffff09a224 */ /* 0x000fe200078e0a09 */
[----:B------:R-:W-:Y:S02]  /*04d0*/  ISETP.GT.U32.AND P2, PT, R12, R23, PT ;  /* 0x000000170c00720c */ /* 0x000fe40003f44070 */
[----:B------:R-:W-:Y:S02]  /*04e0*/  LOP3.LUT R19, R5, 0x38, RZ, 0xc0, !PT ;  /* 0x0000003805137812 */ /* 0x000fe400078ec0ff */
[----:B------:R-:W-:-:S05]  /*04f0*/  SEL R8, R20, R9, !P1 ;  /* 0x0000000914087207 */ /* 0x000fca0004800000 */
[----:B------:R-:W-:-:S04]  /*0500*/  IMAD R9, R8, 0x40, R19 ;  /* 0x0000004008097824 */ /* 0x000fc800078e0213 */
[----:B-1----:R-:W-:-:S06]  /*0510*/  IMAD.WIDE R8, R9, 0x2, R6 ;  /* 0x0000000209087825 */ /* 0x002fcc00078e0206 */
[----:B------:R-:W2:Y:S01]  /*0520*/  LDG.E.128 R8, desc[UR16][R8.64] ;  /* 0x0000001008087981 */ /* 0x000ea2000c1e1d00 */
[----:B------:R-:W-:Y:S01]  /*0530*/  ISETP.GE.AND P3, PT, R22, RZ, PT ;  /* 0x000000ff1600720c */ /* 0x000fe20003f66270 */
[----:B------:R-:W-:Y:S02]  /*0540*/  @!P2 IMAD.IADD R23, R23, 0x1, -R12 ;  /* 0x000000011717a824 */ /* 0x000fe400078e0a0c */
[----:B------:R-:W-:-:S10]  /*0550*/  IMAD R4, R13, -0x300, R4 ;  /* 0xfffffd000d047824 */ /* 0x000fd400078e0204 */
[----:B------:R-:W-:-:S05]  /*0560*/  @!P3 IMAD.MOV R23, RZ, RZ, -R23 ;  /* 0x000000ffff17b224 */ /* 0x000fca00078e0a17 */
[----:B------:R-:W-:-:S05]  /*0570*/  SEL R22, R20, R23, !P1 ;  /* 0x0000001714167207 */ /* 0x000fca0004800000 */
[----:B------:R-:W-:Y:S01]  /*0580*/  IMAD R25, R22, 0x40, R19 ;  /* 0x0000004016197824 */ /* 0x000fe200078e0213 */
[----:B------:R-:W-:Y:S01]  /*0590*/  IABS R22, R4 ;  /* 0x0000000400167213 */ /* 0x000fe20000000000 */
[----:B------:R-:W1:Y:S01]  /*05a0*/  S2UR UR14, SR_CgaCtaId ;  /* 0x00000000000e79c3 */ /* 0x000e620000008800 */
[----:B------:R-:W-:Y:S01]  /*05b0*/  LOP3.LUT R29, R5, 0x38, R2, 0x48, !PT ;  /* 0x00000038051d7812 */ /* 0x000fe200078e4802 */
[----:B------:R-:W-:Y:S01]  /*05c0*/  UMOV UR4, 0x400 ;  /* 0x0000040000047882 */ /* 0x000fe20000000000 */
[----:B------:R-:W-:-:S04]  /*05d0*/  IMAD.WIDE R24, R25, 0x2, R6 ;  /* 0x0000000219187825 */ /* 0x000fc800078e0206 */
[----:B------:R-:W-:Y:S01]  /*05e0*/  IMAD.HI.U32 R17, R17, R22, RZ ;  /* 0x0000001611117227 */ /* 0x000fe200078e00ff */
[----:B------:R-:W-:Y:S01]  /*05f0*/  LOP3.LUT R4, R4, R15, RZ, 0x3c, !PT ;  /* 0x0000000f04047212 */ /* 0x000fe200078e3cff */
[----:B------:R-:W3:Y:S02]  /*0600*/  LDG.E.128 R24, desc[UR16][R24.64] ;  /* 0x0000001018187981 */ /* 0x000ee4000c1e1d00 */
[----:B------:R-:W-:Y:S01]  /*0610*/  IMAD R13, R17, R16, R22 ;  /* 0x00000010110d7224 */ /* 0x000fe200078e0216 */
[----:B------:R-:W-:Y:S01]  /*0620*/  LOP3.LUT R16, R3, 0x30, R28, 0xfe, !PT ;  /* 0x0000003003107812 */ /* 0x000fe200078efe1c */
[----:B------:R-:W-:Y:S01]  /*0630*/  IMAD.SHL.U32 R29, R29, 0x2, RZ ;  /* 0x000000021d1d7824 */ /* 0x000fe200078e00ff */
[----:B------:R-:W-:Y:S02]  /*0640*/  ISETP.GE.AND P2, PT, R4, RZ, PT ;  /* 0x000000ff0400720c */ /* 0x000fe40003f46270 */
[----:B------:R-:W-:Y:S01]  /*0650*/  ISETP.GT.U32.AND P4, PT, R14, R13, PT ;  /* 0x0000000d0e00720c */ /* 0x000fe20003f84070 */
[----:B------:R-:W-:Y:S01]  /*0660*/  IMAD R40, R28, 0x80, R29 ;  /* 0x000000801c287824 */ /* 0x000fe200078e021d */
[----:B-1----:R-:W-:-:S11]  /*0670*/  UPRMT UR14, UR14, 0x654, UR4 ;  /* 0x000006540e0e7896 */ /* 0x002fd60008000004 */
[----:B------:R-:W-:Y:S02]  /*0680*/  @!P4 IMAD.IADD R13, R13, 0x1, -R14 ;  /* 0x000000010d0dc824 */ /* 0x000fe400078e0a0e */
[----:B------:R-:W-:-:S03]  /*0690*/  @!P4 VIADD R17, R17, 0x1 ;  /* 0x000000011111c836 */ /* 0x000fc60000000000 */
[----:B------:R-:W-:Y:S02]  /*06a0*/  ISETP.GE.U32.AND P3, PT, R13, R14, PT ;  /* 0x0000000e0d00720c */ /* 0x000fe40003f66070 */
[----:B------:R-:W-:-:S04]  /*06b0*/  LOP3.LUT R14, R3, 0x20, R28, 0xfe, !PT ;  /* 0x00000020030e7812 */ /* 0x000fc800078efe1c */
[----:B------:R-:W-:-:S05]  /*06c0*/  IABS R13, R14 ;  /* 0x0000000e000d7213 */ /* 0x000fca0000000000 */
[----:B------:R-:W-:Y:S01]  /*06d0*/  IMAD.MOV.U32 R15, RZ, RZ, R13 ;  /* 0x000000ffff0f7224 */ /* 0x000fe200078e000d */
[----:B------:R-:W-:Y:S01]  /*06e0*/  IABS R13, R16 ;  /* 0x00000010000d7213 */ /* 0x000fe20000000000 */
[----:B------:R-:W-:Y:S02]  /*06f0*/  @P3 VIADD R17, R17, 0x1 ;  /* 0x0000000111113836 */ /* 0x000fe40000000000 */
[----:B------:R-:W-:-:S04]  /*0700*/  IMAD.HI.U32 R4, R21, R15, RZ ;  /* 0x0000000f15047227 */ /* 0x000fc800078e00ff */
[----:B------:R-:W-:-:S04]  /*0710*/  IMAD.HI.U32 R21, R21, R13, RZ ;  /* 0x0000000d15157227 */ /* 0x000fc800078e00ff */
[----:B------:R-:W-:Y:S02]  /*0720*/  IMAD.MOV R4, RZ, RZ, -R4 ;  /* 0x000000ffff047224 */ /* 0x000fe400078e0a04 */
[----:B------:R-:W-:Y:S02]  /*0730*/  IMAD.MOV R21, RZ, RZ, -R21 ;  /* 0x000000ffff157224 */ /* 0x000fe400078e0a15 */
[C---:B------:R-:W-:Y:S02]  /*0740*/  IMAD R15, R12.reuse, R4, R15 ;  /* 0x000000040c0f7224 */ /* 0x040fe400078e020f */
[C---:B------:R-:W-:Y:S02]  /*0750*/  IMAD R21, R12.reuse, R21, R13 ;  /* 0x000000150c157224 */ /* 0x040fe400078e020d */
[----:B------:R-:W-:Y:S01]  /*0760*/  @!P2 IMAD.MOV R17, RZ, RZ, -R17 ;  /* 0x000000ffff11a224 */ /* 0x000fe200078e0a11 */
[C---:B------:R-:W-:Y:S02]  /*0770*/  ISETP.GT.U32.AND P3, PT, R12.reuse, R15, PT ;  /* 0x0000000f0c00720c */ /* 0x040fe40003f64070 */
[----:B------:R-:W-:-:S02]  /*0780*/  ISETP.GT.U32.AND P4, PT, R12, R21, PT ;  /* 0x000000150c00720c */ /* 0x000fc40003f84070 */
[----:B------:R-:W-:Y:S02]  /*0790*/  SEL R4, R18, R17, !P0 ;  /* 0x0000001112047207 */ /* 0x000fe40004000000 */
[----:B------:R-:W-:-:S03]  /*07a0*/  ISETP.GE.AND P2, PT, R14, RZ, PT ;  /* 0x000000ff0e00720c */ /* 0x000fc60003f46270 */
[----:B------:R-:W-:-:S04]  /*07b0*/  IMAD.SHL.U32 R4, R4, 0x20, RZ ;  /* 0x0000002004047824 */ /* 0x000fc800078e00ff */
[--C-:B------:R-:W-:Y:S01]  /*07c0*/  @!P3 IMAD.IADD R15, R15, 0x1, -R12.reuse ;  /* 0x000000010f0fb824 */ /* 0x100fe200078e0a0c */
[----:B------:R-:W-:Y:S01]  /*07d0*/  LOP3.LUT R18, R4, R28, RZ, 0xfc, !PT ;  /* 0x0000001c04127212 */ /* 0x000fe200078efcff */
[----:B------:R-:W-:Y:S01]  /*07e0*/  @!P4 IMAD.IADD R21, R21, 0x1, -R12 ;  /* 0x000000011515c824 */ /* 0x000fe200078e0a0c */
[----:B------:R-:W-:Y:S02]  /*07f0*/  ISETP.GE.AND P4, PT, R16, RZ, PT ;  /* 0x000000ff1000720c */ /* 0x000fe40003f86270 */
[----:B------:R-:W-:Y:S01]  /*0800*/  ISETP.GT.U32.AND P0, PT, R12, R15, PT ;  /* 0x0000000f0c00720c */ /* 0x000fe20003f04070 */
[----:B------:R-:W-:Y:S01]  /*0810*/  IMAD.HI R14, R18, 0x2aaaaaab, RZ ;  /* 0x2aaaaaab120e7827 */ /* 0x000fe200078e02ff */
[----:B------:R-:W-:Y:S02]  /*0820*/  ISETP.GT.U32.AND P3, PT, R12, R21, PT ;  /* 0x000000150c00720c */ /* 0x000fe40003f64070 */
[----:B------:R-:W-:Y:S02]  /*0830*/  LOP3.LUT R22, R4, 0x10, R28, 0xfe, !PT ;  /* 0x0000001004167812 */ /* 0x000fe400078efe1c */
[----:B------:R-:W-:-:S03]  /*0840*/  SHF.R.U32.HI R17, RZ, 0x1f, R14 ;  /* 0x0000001fff117819 */ /* 0x000fc6000001160e */
[----:B------:R-:W-:Y:S01]  /*0850*/  IMAD.HI R16, R22, 0x2aaaaaab, RZ ;  /* 0x2aaaaaab16107827 */ /* 0x000fe200078e02ff */
[----:B------:R-:W-:-:S03]  /*0860*/  LEA.HI R17, R14, R17, RZ, 0x17 ;  /* 0x000000110e117211 */ /* 0x000fc600078fb8ff */
[--C-:B------:R-:W-:Y:S02]  /*0870*/  @!P0 IMAD.IADD R15, R15, 0x1, -R12.reuse ;  /* 0x000000010f0f8824 */ /* 0x100fe400078e0a0c */
[----:B------:R-:W-:Y:S02]  /*0880*/  @!P3 IMAD.IADD R21, R21, 0x1, -R12 ;  /* 0x000000011515b824 */ /* 0x000fe400078e0a0c */
[----:B------:R-:W1:Y:S01]  /*0890*/  LDC.64 R12, c[0x0][0x218] ;  /* 0x00008600ff0c7b82 */ /* 0x000e620000000a00 */
[----:B------:R-:W-:Y:S02]  /*08a0*/  @!P2 IMAD.MOV R15, RZ, RZ, -R15 ;  /* 0x000000ffff0fa224 */ /* 0x000fe400078e0a0f */
[----:B------:R-:W-:Y:S01]  /*08b0*/  @!P4 IMAD.MOV R21, RZ, RZ, -R21 ;  /* 0x000000ffff15c224 */ /* 0x000fe200078e0a15 */
[----:B--2---:R2:W-:Y:S02]  /*08c0*/  STS.128 [R40+UR14], R8 ;  /* 0x0000000828007988 */ /* 0x0045e40008000c0e */
[----:B--2---:R-:W-:Y:S01]  /*08d0*/  SHF.R.U32.HI R9, RZ, 0x1f, R16 ;  /* 0x0000001fff097819 */ /* 0x004fe20000011610 */
[----:B------:R-:W-:Y:S01]  /*08e0*/  IMAD R10, R17, -0xc00, R18 ;  /* 0xfffff400110a7824 */ /* 0x000fe200078e0212 */
[----:B------:R-:W-:-:S02]  /*08f0*/  LOP3.LUT R8, R28, 0x10, RZ, 0xfc, !PT ;  /* 0x000000101c087812 */ /* 0x000fc400078efcff */
[----:B------:R-:W-:Y:S01]  /*0900*/  LEA.HI R9, R16, R9, RZ, 0x17 ;  /* 0x0000000910097211 */ /* 0x000fe200078fb8ff */
[----:B------:R-:W-:Y:S01]  /*0910*/  IMAD R17, R10, 0x40, R19 ;  /* 0x000000400a117824 */ /* 0x000fe200078e0213 */
[----:B------:R-:W-:Y:S01]  /*0920*/  SEL R16, R20, R15, !P1 ;  /* 0x0000000f14107207 */ /* 0x000fe20004800000 */
[----:B------:R-:W-:Y:S01]  /*0930*/  IMAD R41, R8, 0x80, R29 ;  /* 0x0000008008297824 */ /* 0x000fe200078e021d */
[----:B------:R-:W-:Y:S01]  /*0940*/  SEL R20, R20, R21, !P1 ;  /* 0x0000001514147207 */ /* 0x000fe20004800000 */
[----:B------:R-:W-:Y:S02]  /*0950*/  IMAD R14, R9, -0xc00, R22 ;  /* 0xfffff400090e7824 */ /* 0x000fe400078e0216 */
[--C-:B------:R-:W-:Y:S02]  /*0960*/  IMAD R9, R16, 0x40, R19.reuse ;  /* 0x0000004010097824 */ /* 0x100fe400078e0213 */
[--C-:B------:R-:W-:Y:S02]  /*0970*/  IMAD R15, R20, 0x40, R19.reuse ;  /* 0x00000040140f7824 */ /* 0x100fe400078e0213 */
[----:B------:R-:W-:-:S02]  /*0980*/  IMAD R21, R14, 0x40, R19 ;  /* 0x000000400e157824 */ /* 0x000fc400078e0213 */
[--C-:B------:R-:W-:Y:S01]  /*0990*/  IMAD.WIDE R8, R9, 0x2, R6.reuse ;  /* 0x0000000209087825 */ /* 0x100fe200078e0206 */
[----:B---3--:R-:W-:Y:S03]  /*09a0*/  STS.128 [R41+UR14], R24 ;  /* 0x0000001829007988 */ /* 0x008fe60008000c0e */
[----:B------:R-:W-:Y:S02]  /*09b0*/  IMAD.WIDE R14, R15, 0x2, R6 ;  /* 0x000000020f0e7825 */ /* 0x000fe400078e0206 */
[----:B------:R-:W2:Y:S02]  /*09c0*/  LDG.E.128 R8, desc[UR16][R8.64] ;  /* 0x0000001008087981 */ /* 0x000ea4000c1e1d00 */
[----:B-1----:R-:W-:-:S04]  /*09d0*/  IMAD.WIDE R16, R17, 0x2, R12 ;  /* 0x0000000211107825 */ /* 0x002fc800078e020c */
[----:B------:R-:W-:Y:S02]  /*09e0*/  IMAD.WIDE R20, R21, 0x2, R12 ;  /* 0x0000000215147825 */ /* 0x000fe400078e020c */
[----:B------:R-:W3:Y:S04]  /*09f0*/  LDG.E.128 R12, desc[UR16][R14.64] ;  /* 0x000000100e0c7981 */ /* 0x000ee8000c1e1d00 */
[----:B------:R-:W4:Y:S04]  /*0a00*/  LDG.E.128 R16, desc[UR16][R16.64] ;  /* 0x0000001010107981 */ /* 0x000f28000c1e1d00 */
[----:B------:R-:W5:Y:S01]  /*0a10*/  LDG.E.128 R20, desc[UR16][R20.64] ;  /* 0x0000001014147981 */ /* 0x000f62000c1e1d00 */
[----:B------:R-:W-:-:S05]  /*0a20*/  LOP3.LUT R6, R28, 0x20, RZ, 0xfc, !PT ;  /* 0x000000201c067812 */ /* 0x000fca00078efcff */
[----:B------:R-:W-:Y:S01]  /*0a30*/  IMAD R7, R6, 0x80, R29 ;  /* 0x0000008006077824 */ /* 0x000fe200078e021d */
[----:B------:R-:W-:Y:S02]  /*0a40*/  SHF.R.U32.HI R6, RZ, 0x5, R2 ;  /* 0x00000005ff067819 */ /* 0x000fe40000011602 */
[----:B------:R-:W-:Y:S02]  /*0a50*/  LOP3.LUT R28, R28, 0x30, RZ, 0xfc, !PT ;  /* 0x000000301c1c7812 */ /* 0x000fe400078efcff */
[----:B------:R-:W-:-:S03]  /*0a60*/  LOP3.LUT R6, R6, 0x7fffffc, RZ, 0xc0, !PT ;  /* 0x07fffffc06067812 */ /* 0x000fc600078ec0ff */
[----:B------:R-:W-:-:S03]  /*0a70*/  IMAD R42, R28, 0x80, R29 ;  /* 0x000000801c2a7824 */ /* 0x000fc600078e021d */
[----:B------:R-:W1:Y:S01]  /*0a80*/  SHFL.IDX PT, R6, R6, RZ, 0x1f ;  /* 0x00001fff06067589 */ /* 0x000e6200000e0000 */
[----:B------:R-:W-:-:S04]  /*0a90*/  USHF.R.U32.HI UR6, URZ, 0x4, UR14 ;  /* 0x000000043f067899 */ /* 0x000fc8000801160e */
[----:B------:R-:W-:Y:S01]  /*0aa0*/  ULOP3.LUT UR6, UR6, 0x3fff, URZ, 0xc0, !UPT ;  /* 0x00003fff06067892 */ /* 0x000fe2000f8ec03f */
[----:B-1----:R-:W-:-:S13]  /*0ab0*/  R2UR UR4, R6 ;  /* 0x00000000060472ca */ /* 0x002fda00000e0000 */
[----:B------:R-:W-:Y:S02]  /*0ac0*/  USHF.L.U32 UR5, UR4, 0x7, URZ ;  /* 0x0000000704057899 */ /* 0x000fe4000800063f */
[----:B------:R-:W-:Y:S02]  /*0ad0*/  UIADD3 UR4, UR14, 0x2000, URZ ;  /* 0x000020000e047890 */ /* 0x000fe4000fffe03f */
[----:B------:R-:W-:Y:S02]  /*0ae0*/  ULOP3.LUT UR5, UR5, 0x180, URZ, 0xc0, !UPT ;  /* 0x0000018005057892 */ /* 0x000fe4000f8ec03f */
[----:B------:R-:W-:Y:S02]  /*0af0*/  USHF.R.U32.HI UR4, URZ, 0x4, UR4 ;  /* 0x000000043f047899 */ /* 0x000fe40008011604 */
[----:B------:R-:W-:Y:S02]  /*0b00*/  UIADD3 UR12, UP0, UR5, UR6, URZ ;  /* 0x00000006050c7290 */ /* 0x000fe4000ff1e03f */
[----:B------:R-:W-:-:S02]  /*0b10*/  ULOP3.LUT UR4, UR4, 0x3fff, URZ, 0xc0, !UPT ;  /* 0x00003fff04047892 */ /* 0x000fc4000f8ec03f */
[----:B------:R-:W-:Y:S02]  /*0b20*/  UIADD3.X UR13, URZ, URZ, URZ, UP0, !UPT ;  /* 0x0000003f3f0d7290 */ /* 0x000fe400087fe43f */
[----:B------:R-:W-:Y:S02]  /*0b30*/  ULOP3.LUT UR10, UR4, 0x1000000, URZ, 0xfc, !UPT ;  /* 0x01000000040a7892 */ /* 0x000fe4000f8efc3f */
[----:B------:R-:W-:Y:S02]  /*0b40*/  ULOP3.LUT UR8, UR12, 0x2000000, URZ, 0xfc, !UPT ;  /* 0x020000000c087892 */ /* 0x000fe4000f8efc3f */
[----:B------:R-:W-:Y:S01]  /*0b50*/  ULOP3.LUT UR9, UR13, 0x40000040, URZ, 0xfc, !UPT ;  /* 0x400000400d097892 */ /* 0x000fe2000f8efc3f */
[----:B------:R-:W-:Y:S01]  /*0b60*/  UMOV UR11, 0x40000040 ;  /* 0x40000040000b7882 */ /* 0x000fe20000000000 */
[----:B------:R-:W-:Y:S01]  /*0b70*/  UMOV UR5, URZ ;  /* 0x0000003f00057c82 */ /* 0x000fe20008000000 */
[----:B--2---:R1:W-:Y:S04]  /*0b80*/  STS.128 [R7+UR14], R8 ;  /* 0x0000000807007988 */ /* 0x0043e80008000c0e */
[----:B---3--:R-:W-:Y:S04]  /*0b90*/  STS.128 [R42+UR14], R12 ;  /* 0x0000000c2a007988 */ /* 0x008fe80008000c0e */
[----:B----4-:R2:W-:Y:S04]  /*0ba0*/  STS.128 [R40+UR14+0x2000], R16 ;  /* 0x0020001028007988 */ /* 0x0105e80008000c0e */
[----:B-----5:R3:W-:Y:S01]  /*0bb0*/  STS.128 [R41+UR14+0x2000], R20 ;  /* 0x0020001429007988 */ /* 0x0207e20008000c0e */
[----:B------:R4:W-:Y:S06]  /*0bc0*/  MEMBAR.ALL.CTA ;  /* 0x0000000000007992 */ /* 0x0009ec0000008000 */
[----:B----4-:R-:W4:Y:S02]  /*0bd0*/  FENCE.VIEW.ASYNC.S ;  /* 0x00000000000073c6 */ /* 0x010f240000000000 */
[----:B----4-:R-:W-:Y:S06]  /*0be0*/  BAR.SYNC.DEFER_BLOCKING 0x0 ;  /* 0x0000000000007b1d */ /* 0x010fec0000010000 */
[----:B------:R-:W-:-:S06]  /*0bf0*/  WARPGROUP.ARRIVE ;  /* 0x00000000000079c5 */ /* 0x000fcc0000000000 */
[----:B------:R-:W-:Y:S01]  /*0c00*/  HGMMA.64x32x16.F32.BF16 R24, gdesc[UR8], RZ, !UPT ;  /* 0x00600000081879f0 */ /* 0x000fe2000c7018ff */
[----:B------:R-:W-:Y:S01]  /*0c10*/  UMOV UR8, 0x2000002 ;  /* 0x0200000200087882 */ /* 0x000fe20000000000 */
[----:B------:R-:W-:Y:S01]  /*0c20*/  UMOV UR9, 0x40000040 ;  /* 0x4000004000097882 */ /* 0x000fe20000000000 */
[----:B------:R-:W-:Y:S01]  /*0c30*/  UMOV UR10, 0x1000002 ;  /* 0x01000002000a7882 */ /* 0x000fe20000000000 */
[----:B------:R-:W-:Y:S01]  /*0c40*/  UMOV UR11, 0x40000040 ;  /* 0x40000040000b7882 */ /* 0x000fe20000000000 */
[----:B------:R-:W-:Y:S02]  /*0c50*/  UIADD3.64 UR8, UR12, UR8, URZ ;  /* 0x000000080c087297 */ /* 0x000fe4000fffe03f */
[----:B------:R-:W-:-:S09]  /*0c60*/  UIADD3.64 UR10, UR4, UR10, URZ ;  /* 0x0000000a040a7297 */ /* 0x000fd2000fffe03f */
[----:B------:R-:W-:Y:S01]  /*0c70*/  HGMMA.64x32x16.F32.BF16 R24, gdesc[UR8], R24 ;  /* 0x00600000081879f0 */ /* 0x000fe20008701818 */
[----:B------:R-:W-:Y:S01]  /*0c80*/  UMOV UR8, 0x2000004 ;  /* 0x0200000400087882 */ /* 0x000fe20000000000 */
[----:B------:R-:W-:Y:S01]  /*0c90*/  UMOV UR9, 0x40000040 ;  /* 0x4000004000097882 */ /* 0x000fe20000000000 */
[----:B------:R-:W-:Y:S01]  /*0ca0*/  UMOV UR10, 0x1000004 ;  /* 0x01000004000a7882 */ /* 0x000fe20000000000 */
[----:B------:R-:W-:Y:S01]  /*0cb0*/  UMOV UR11, 0x40000040 ;  /* 0x40000040000b7882 */ /* 0x000fe20000000000 */
[----:B------:R-:W-:Y:S02]  /*0cc0*/  UIADD3.64 UR8, UR12, UR8, URZ ;  /* 0x000000080c087297 */ /* 0x000fe4000fffe03f */
[----:B------:R-:W-:Y:S01]  /*0cd0*/  UIADD3.64 UR10, UR4, UR10, URZ ;  /* 0x0000000a040a7297 */ /* 0x000fe2000fffe03f */
[----:B------:R-:W-:Y:S01]  /*0ce0*/  UMOV UR6, 0x1000006 ;  /* 0x0100000600067882 */ /* 0x000fe20000000000 */
[----:B------:R-:W-:-:S07]  /*0cf0*/  UMOV UR7, 0x40000040 ;  /* 0x4000004000077882 */ /* 0x000fce0000000000 */
[----:B------:R-:W-:Y:S01]  /*0d00*/  HGMMA.64x32x16.F32.BF16 R24, gdesc[UR8], R24 ;  /* 0x00600000081879f0 */ /* 0x000fe20008701818 */
[----:B------:R-:W-:Y:S01]  /*0d10*/  UMOV UR8, 0x2000006 ;  /* 0x0200000600087882 */ /* 0x000fe20000000000 */
[----:B------:R-:W-:Y:S01]  /*0d20*/  UMOV UR9, 0x40000040 ;  /* 0x4000004000097882 */ /* 0x000fe20000000000 */
[----:B------:R-:W-:Y:S02]  /*0d30*/  UIADD3.64 UR6, UR4, UR6, URZ ;  /* 0x0000000604067297 */ /* 0x000fe4000fffe03f */
[----:B------:R-:W-:-:S09]  /*0d40*/  UIADD3.64 UR4, UR12, UR8, URZ ;  /* 0x000000080c047297 */ /* 0x000fd2000fffe03f */
[----:B------:R-:W-:Y:S01]  /*0d50*/  HGMMA.64x32x16.F32.BF16 R24, gdesc[UR4], R24, gsb0 ;  /* 0x00600000041879f0 */ /* 0x000fe20008001818 */
[----:B------:R-:W-:-:S04]  /*0d60*/  SHF.R.U32.HI R6, RZ, 0x5, R2 ;  /* 0x00000005ff067819 */ /* 0x000fc80000011602 */
[----:B------:R-:W-:Y:S02]  /*0d70*/  SGXT.U32 R6, R6, 0x2 ;  /* 0x000000020606781a */ /* 0x000fe40000000000 */
[----:B-1----:R-:W-:Y:S01]  /*0d80*/  SHF.R.U32.HI R7, RZ, 0x2, R2 ;  /* 0x00000002ff077819 */ /* 0x002fe20000011602 */
[----:B------:R-:W-:Y:S02]  /*0d90*/  IMAD.SHL.U32 R9, R2, 0x8, RZ ;  /* 0x0000000802097824 */ /* 0x000fe400078e00ff */
[C---:B------:R-:W-:Y:S01]  /*0da0*/  IMAD.SHL.U32 R8, R6.reuse, 0x10, RZ ;  /* 0x0000001006087824 */ /* 0x040fe200078e00ff */
[----:B------:R-:W-:Y:S01]  /*0db0*/  SGXT.U32 R7, R7, 0x3 ;  /* 0x000000030707781a */ /* 0x000fe20000000000 */
[----:B------:R-:W-:-:S03]  /*0dc0*/  IMAD.SHL.U32 R6, R6, 0x8, RZ ;  /* 0x0000000806067824 */ /* 0x000fc600078e00ff */
[-C--:B------:R-:W-:Y:S02]  /*0dd0*/  LOP3.LUT R8, R8, R7.reuse, RZ, 0xfc, !PT ;  /* 0x0000000708087212 */ /* 0x080fe400078efcff */
[----:B------:R-:W-:Y:S02]  /*0de0*/  LOP3.LUT R6, R6, R7, RZ, 0xfc, !PT ;  /* 0x0000000706067212 */ /* 0x000fe400078efcff */
[----:B------:R-:W-:-:S05]  /*0df0*/  LOP3.LUT R7, R9, 0x18, RZ, 0xe2, !PT ;  /* 0x0000001809077812 */ /* 0x000fca00078ee2ff */
[--C-:B--2---:R-:W-:Y:S01]  /*0e00*/  IMAD R40, R8, 0xa0, R7.reuse ;  /* 0x000000a008287824 */ /* 0x104fe200078e0207 */
[----:B------:R-:W-:Y:S02]  /*0e10*/  WARPGROUP.DEPBAR.LE gsb0, 0x0 ;  /* 0x00008000000079c5 */ /* 0x000fe40000010000 */
[----:B------:R-:W-:Y:S01]  /*0e20*/  BAR.SYNC.DEFER_BLOCKING 0x0 ;  /* 0x0000000000007b1d */ /* 0x000fe20000010000 */
[----:B------:R-:W-:-:S05]  /*0e30*/  IMAD R6, R6, 0x28, R7 ;  /* 0x0000002806067824 */ /* 0x000fca00078e0207 */
[----:B------:R-:W-:Y:S04]  /*0e40*/  STS.64 [R40+UR14], R24 ;  /* 0x0000001828007988 */ /* 0x000fe80008000a0e */
[----:B------:R-:W-:Y:S04]  /*0e50*/  STS.64 [R40+UR14+0x500], R26 ;  /* 0x0005001a28007988 */ /* 0x000fe80008000a0e */
[----:B------:R-:W-:Y:S04]  /*0e60*/  STS.64 [R40+UR14+0x20], R28 ;  /* 0x0000201c28007988 */ /* 0x000fe80008000a0e */
[----:B------:R-:W-:Y:S04]  /*0e70*/  STS.64 [R40+UR14+0x520], R30 ;  /* 0x0005201e28007988 */ /* 0x000fe80008000a0e */
[----:B------:R-:W-:Y:S04]  /*0e80*/  STS.64 [R40+UR14+0x40], R32 ;  /* 0x0000402028007988 */ /* 0x000fe80008000a0e */
[----:B------:R-:W-:Y:S04]  /*0e90*/  STS.64 [R40+UR14+0x540], R34 ;  /* 0x0005402228007988 */ /* 0x000fe80008000a0e */
[----:B------:R-:W-:Y:S04]  /*0ea0*/  STS.64 [R40+UR14+0x60], R36 ;  /* 0x0000602428007988 */ /* 0x000fe80008000a0e */
[----:B------:R-:W-:Y:S01]  /*0eb0*/  STS.64 [R40+UR14+0x560], R38 ;  /* 0x0005602628007988 */ /* 0x000fe20008000a0e */
[----:B---3--:R-:W-:-:S02]  /*0ec0*/  LEA R41, R6, UR14, 0x2 ;  /* 0x0000000e06297c11 */ /* 0x008fc4000f8e10ff */
[----:B------:R-:W1:Y:S08]  /*0ed0*/  LDC.64 R6, c[0x0][0x220] ;  /* 0x00008800ff067b82 */ /* 0x000e700000000a00 */
[----:B------:R-:W-:Y:S06]  /*0ee0*/  BAR.SYNC.DEFER_BLOCKING 0x0 ;  /* 0x0000000000007b1d */ /* 0x000fec0000010000 */
[----:B------:R-:W2:Y:S04]  /*0ef0*/  LDS.128 R20, [R41] ;  /* 0x0000000029147984 */ /* 0x000ea80000000c00 */
[----:B------:R-:W3:Y:S04]  /*0f00*/  LDS.128 R16, [R41+0x10] ;  /* 0x0000100029107984 */ /* 0x000ee80000000c00 */
[----:B------:R-:W4:Y:S04]  /*0f10*/  LDS.128 R12, [R41+0x1400] ;  /* 0x00140000290c7984 */ /* 0x000f280000000c00 */
[----:B------:R-:W5:Y:S01]  /*0f20*/  LDS.128 R8, [R41+0x1410] ;  /* 0x0014100029087984 */ /* 0x000f620000000c00 */
[----:B------:R-:W-:-:S04]  /*0f30*/  SHF.R.U32.HI R2, RZ, 0x2, R2 ;  /* 0x00000002ff027819 */ /* 0x000fc80000011602 */
[----:B------:R-:W-:Y:S02]  /*0f40*/  SGXT.U32 R2, R2, 0x5 ;  /* 0x000000050202781a */ /* 0x000fe40000000000 */
[----:B------:R-:W-:Y:S02]  /*0f50*/  LOP3.LUT R4, R4, 0x18, R5, 0xf8, !PT ;  /* 0x0000001804047812 */ /* 0x000fe400078ef805 */
[----:B------:R-:W-:Y:S02]  /*0f60*/  LOP3.LUT R5, R2, R3, RZ, 0xfc, !PT ;  /* 0x0000000302057212 */ /* 0x000fe400078efcff */
[----:B------:R-:W-:-:S04]  /*0f70*/  ISETP.GE.AND P0, PT, R4, 0xc00, PT ;  /* 0x00000c000400780c */ /* 0x000fc80003f06270 */
[C---:B------:R-:W-:Y:S01]  /*0f80*/  ISETP.LT.AND P1, PT, R5.reuse, R0, !P0 ;  /* 0x000000000500720c */ /* 0x040fe20004721270 */
[----:B------:R-:W-:Y:S01]  /*0f90*/  IMAD R3, R5, 0xc00, R4 ;  /* 0x00000c0005037824 */ /* 0x000fe200078e0204 */
[----:B--2---:R-:W-:Y:S02]  /*0fa0*/  F2FP.BF16.F32.PACK_AB R20, R21, R20 ;  /* 0x000000141514723e */ /* 0x004fe400000010ff */
[----:B------:R-:W-:Y:S02]  /*0fb0*/  F2FP.BF16.F32.PACK_AB R21, R23, R22 ;  /* 0x000000161715723e */ /* 0x000fe400000010ff */
[----:B---3--:R-:W-:Y:S02]  /*0fc0*/  F2FP.BF16.F32.PACK_AB R22, R17, R16 ;  /* 0x000000101116723e */ /* 0x008fe400000010ff */
[----:B------:R-:W-:-:S04]  /*0fd0*/  LOP3.LUT R17, R5, 0x20, RZ, 0xfc, !PT ;  /* 0x0000002005117812 */ /* 0x000fc800078efcff */
[----:B------:R-:W-:Y:S01]  /*0fe0*/  ISETP.LT.AND P0, PT, R17, R0, !P0 ;  /* 0x000000001100720c */ /* 0x000fe20004701270 */
[----:B------:R-:W-:Y:S01]  /*0ff0*/  VIADD R5, R3, 0x18000 ;  /* 0x0001800003057836 */ /* 0x000fe20000000000 */
[----:B------:R-:W-:Y:S01]  /*1000*/  F2FP.BF16.F32.PACK_AB R23, R19, R18 ;  /* 0x000000121317723e */ /* 0x000fe200000010ff */
[--C-:B-1----:R-:W-:Y:S01]  /*1010*/  IMAD.WIDE R2, R3, 0x2, R6.reuse ;  /* 0x0000000203027825 */ /* 0x102fe200078e0206 */
[----:B----4-:R-:W-:Y:S02]  /*1020*/  F2FP.BF16.F32.PACK_AB R12, R13, R12 ;  /* 0x0000000c0d0c723e */ /* 0x010fe400000010ff */
[----:B------:R-:W-:Y:S02]  /*1030*/  F2FP.BF16.F32.PACK_AB R13, R15, R14 ;  /* 0x0000000e0f0d723e */ /* 0x000fe400000010ff */
[----:B------:R1:W-:Y:S01]  /*1040*/  @P1 STG.E.128 desc[UR16][R2.64], R20 ;  /* 0x0000001402001986 */ /* 0x0003e2000c101d10 */
[----:B------:R-:W-:Y:S01]  /*1050*/  IMAD.WIDE R6, R5, 0x2, R6 ;  /* 0x0000000205067825 */ /* 0x000fe200078e0206 */
[----:B-----5:R-:W-:-:S02]  /*1060*/  F2FP.BF16.F32.PACK_AB R14, R9, R8 ;  /* 0x00000008090e723e */ /* 0x020fc400000010ff */
[----:B------:R-:W-:Y:S01]  /*1070*/  F2FP.BF16.F32.PACK_AB R15, R11, R10 ;  /* 0x0000000a0b0f723e */ /* 0x000fe200000010ff */
[----:B------:R-:W-:Y:S06]  /*1080*/  @!P0 EXIT ;  /* 0x000000000000894d */ /* 0x000fec0003800000 */
[----:B------:R-:W-:Y:S01]  /*1090*/  STG.E.128 desc[UR16][R6.64], R12 ;  /* 0x0000000c06007986 */ /* 0x000fe2000c101d10 */
[----:B------:R-:W-:Y:S05]  /*10a0*/  EXIT ;  /* 0x000000000000794d */ /* 0x000fea0003800000 */
.L_x_0:
[----:B------:R-:W-:-:S00]  /*10b0*/  BRA `(.L_x_0) ;  /* 0xfffffffc00fc7947 */ /* 0x000fc0000383ffff */
[----:B------:R-:W-:-:S00]  /*10c0*/  NOP ;  /* 0x0000000000007918 */ /* 0x000fc00000000000 */
        /* <DEDUP_REMOVED lines=11> */
.L_x_1:


//--------------------- .nv.shared.triton_mm      --------------------------
	.section	.nv.shared.triton_mm,"aw",@nobits
	.sectionflags	@""
	.align	16
	.zero		1024


//--------------------- .nv.constant0.triton_mm   --------------------------
	.section	.nv.constant0.triton_mm,"a",@progbits
	.sectionflags	@""
	.align	4
.nv.constant0.triton_mm:
	.zero		556
